	.headerflags	@"EF_CUDA_TEXMODE_UNIFIED EF_CUDA_64BIT_ADDRESS EF_CUDA_ACCELERATORS EF_CUDA_SM90 EF_CUDA_VIRTUAL_SM(EF_CUDA_SM90)"
	.elftype	@"ET_EXEC"


//--------------------- .nv.info                  --------------------------
	.section	.nv.info,"",@"SHT_CUDA_INFO"
	.align	4


	//----- nvinfo : EIATTR_REGCOUNT
	.align		4
        /*0000*/ 	.byte	0x04, 0x2f
        /*0002*/ 	.short	(.L_2 - .L_1)
	.align		4
.L_1:
        /*0004*/ 	.word	index@(triton_red_fused_add_cat_native_layer_norm_6)
        /*0008*/ 	.word	0x00000020


	//----- nvinfo : EIATTR_MIN_STACK_SIZE
	.align		4
.L_2:
        /*000c*/ 	.byte	0x04, 0x12
        /*000e*/ 	.short	(.L_4 - .L_3)
	.align		4
.L_3:
        /*0010*/ 	.word	index@(triton_red_fused_add_cat_native_layer_norm_6)
        /*0014*/ 	.word	0x00000000


	//----- nvinfo : EIATTR_FRAME_SIZE
	.align		4
.L_4:
        /*0018*/ 	.byte	0x04, 0x11
        /*001a*/ 	.short	(.L_6 - .L_5)
	.align		4
.L_5:
        /*001c*/ 	.word	index@(triton_red_fused_add_cat_native_layer_norm_6)
        /*0020*/ 	.word	0x00000000


	//----- nvinfo : EIATTR_MIN_STACK_SIZE
	.align		4
.L_6:
        /*0024*/ 	.byte	0x04, 0x12
        /*0026*/ 	.short	(.L_8 - .L_7)
	.align		4
.L_7:
        /*0028*/ 	.word	index@(triton_red_fused_add_cat_native_layer_norm_6)
        /*002c*/ 	.word	0x00000000
.L_8:


//--------------------- .nv.info.triton_red_fused_add_cat_native_layer_norm_6 --------------------------
	.section	.nv.info.triton_red_fused_add_cat_native_layer_norm_6,"",@"SHT_CUDA_INFO"
	.sectionflags	@""
	.align	4


	//----- nvinfo : EIATTR_CUDA_API_VERSION
	.align		4
        /*0000*/ 	.byte	0x04, 0x37
        /*0002*/ 	.short	(.L_10 - .L_9)
.L_9:
        /*0004*/ 	.word	0x0000007c


	//----- nvinfo : EIATTR_KPARAM_INFO
	.align		4
.L_10:
        /*0008*/ 	.byte	0x04, 0x17
        /*000a*/ 	.short	(.L_12 - .L_11)
.L_11:
        /*000c*/ 	.word	0x00000000
        /*0010*/ 	.short	0x000b
        /*0012*/ 	.short	0x0054
        /*0014*/ 	.byte	0x00, 0xf0, 0x11, 0x00


	//----- nvinfo : EIATTR_KPARAM_INFO
	.align		4
.L_12:
        /*0018*/ 	.byte	0x04, 0x17
        /*001a*/ 	.short	(.L_14 - .L_13)
.L_13:
        /*001c*/ 	.word	0x00000000
        /*0020*/ 	.short	0x000a
        /*0022*/ 	.short	0x0050
        /*0024*/ 	.byte	0x00, 0xf0, 0x11, 0x00


	//----- nvinfo : EIATTR_KPARAM_INFO
	.align		4
.L_14:
        /*0028*/ 	.byte	0x04, 0x17
        /*002a*/ 	.short	(.L_16 - .L_15)
.L_15:
        /*002c*/ 	.word	0x00000000
        /*0030*/ 	.short	0x0009
        /*0032*/ 	.short	0x0048
        /*0034*/ 	.byte	0x00, 0xf4, 0x21, 0x00


	//----- nvinfo : EIATTR_KPARAM_INFO
	.align		4
.L_16:
        /*0038*/ 	.byte	0x04, 0x17
        /*003a*/ 	.short	(.L_18 - .L_17)
.L_17:
        /*003c*/ 	.word	0x00000000
        /*0040*/ 	.short	0x0008
        /*0042*/ 	.short	0x0040
        /*0044*/ 	.byte	0x00, 0xf4, 0x21, 0x00


	//----- nvinfo : EIATTR_KPARAM_INFO
	.align		4
.L_18:
        /*0048*/ 	.byte	0x04, 0x17
        /*004a*/ 	.short	(.L_20 - .L_19)
.L_19:
        /*004c*/ 	.word	0x00000000
        /*0050*/ 	.short	0x0007
        /*0052*/ 	.short	0x0038
        /*0054*/ 	.byte	0x00, 0xf4, 0x21, 0x00


	//----- nvinfo : EIATTR_KPARAM_INFO
	.align		4
.L_20:
        /*0058*/ 	.byte	0x04, 0x17
        /*005a*/ 	.short	(.L_22 - .L_21)
.L_21:
        /*005c*/ 	.word	0x00000000
        /*0060*/ 	.short	0x0006
        /*0062*/ 	.short	0x0030
        /*0064*/ 	.byte	0x00, 0xf4, 0x21, 0x00


	//----- nvinfo : EIATTR_KPARAM_INFO
	.align		4
.L_22:
        /*0068*/ 	.byte	0x04, 0x17
        /*006a*/ 	.short	(.L_24 - .L_23)
.L_23:
        /*006c*/ 	.word	0x00000000
        /*0070*/ 	.short	0x0005
        /*0072*/ 	.short	0x0028
        /*0074*/ 	.byte	0x00, 0xf4, 0x21, 0x00


	//----- nvinfo : EIATTR_KPARAM_INFO
	.align		4
.L_24:
        /*0078*/ 	.byte	0x04, 0x17
        /*007a*/ 	.short	(.L_26 - .L_25)
.L_25:
        /*007c*/ 	.word	0x00000000
        /*0080*/ 	.short	0x0004
        /*0082*/ 	.short	0x0020
        /*0084*/ 	.byte	0x00, 0xf4, 0x21, 0x00


	//----- nvinfo : EIATTR_KPARAM_INFO
	.align		4
.L_26:
        /*0088*/ 	.byte	0x04, 0x17
        /*008a*/ 	.short	(.L_28 - .L_27)
.L_27:
        /*008c*/ 	.word	0x00000000
        /*0090*/ 	.short	0x0003
        /*0092*/ 	.short	0x0018
        /*0094*/ 	.byte	0x00, 0xf4, 0x21, 0x00


	//----- nvinfo : EIATTR_KPARAM_INFO
	.align		4
.L_28:
        /*0098*/ 	.byte	0x04, 0x17
        /*009a*/ 	.short	(.L_30 - .L_29)
.L_29:
        /*009c*/ 	.word	0x00000000
        /*00a0*/ 	.short	0x0002
        /*00a2*/ 	.short	0x0010
        /*00a4*/ 	.byte	0x00, 0xf4, 0x21, 0x00


	//----- nvinfo : EIATTR_KPARAM_INFO
	.align		4
.L_30:
        /*00a8*/ 	.byte	0x04, 0x17
        /*00aa*/ 	.short	(.L_32 - .L_31)
.L_31:
        /*00ac*/ 	.word	0x00000000
        /*00b0*/ 	.short	0x0001
        /*00b2*/ 	.short	0x0008
        /*00b4*/ 	.byte	0x00, 0xf4, 0x21, 0x00


	//----- nvinfo : EIATTR_KPARAM_INFO
	.align		4
.L_32:
        /*00b8*/ 	.byte	0x04, 0x17
        /*00ba*/ 	.short	(.L_34 - .L_33)
.L_33:
        /*00bc*/ 	.word	0x00000000
        /*00c0*/ 	.short	0x0000
        /*00c2*/ 	.short	0x0000
        /*00c4*/ 	.byte	0x00, 0xf4, 0x21, 0x00


	//----- nvinfo : EIATTR_SPARSE_MMA_MASK
	.align		4
.L_34:
        /*00c8*/ 	.byte	0x03, 0x50
        /*00ca*/ 	.short	0x0000


	//----- nvinfo : EIATTR_MAXREG_COUNT
	.align		4
        /*00cc*/ 	.byte	0x03, 0x1b
        /*00ce*/ 	.short	0x00ff


	//----- nvinfo : EIATTR_COOP_GROUP_MASK_REGIDS
	.align		4
        /*00d0*/ 	.byte	0x04, 0x29
        /*00d2*/ 	.short	(.L_36 - .L_35)


	//   ....[0]....
.L_35:
        /*00d4*/ 	.word	0xffffffff


	//   ....[1]....
        /*00d8*/ 	.word	0xffffffff


	//   ....[2]....
        /*00dc*/ 	.word	0xffffffff


	//   ....[3]....
        /*00e0*/ 	.word	0xffffffff


	//   ....[4]....
        /*00e4*/ 	.word	0xffffffff


	//   ....[5]....
        /*00e8*/ 	.word	0xffffffff


	//   ....[6]....
        /*00ec*/ 	.word	0xffffffff


	//   ....[7]....
        /*00f0*/ 	.word	0xffffffff


	//   ....[8]....
        /*00f4*/ 	.word	0xffffffff


	//   ....[9]....
        /*00f8*/ 	.word	0xffffffff


	//   ....[10]....
        /*00fc*/ 	.word	0xffffffff


	//   ....[11]....
        /*0100*/ 	.word	0xffffffff


	//   ....[12]....
        /*0104*/ 	.word	0xffffffff


	//   ....[13]....
        /*0108*/ 	.word	0xffffffff


	//   ....[14]....
        /*010c*/ 	.word	0xffffffff


	//   ....[15]....
        /*0110*/ 	.word	0xffffffff


	//   ....[16]....
        /*0114*/ 	.word	0xffffffff


	//   ....[17]....
        /*0118*/ 	.word	0xffffffff


	//   ....[18]....
        /*011c*/ 	.word	0xffffffff


	//   ....[19]....
        /*0120*/ 	.word	0xffffffff


	//   ....[20]....
        /*0124*/ 	.word	0xffffffff


	//   ....[21]....
        /*0128*/ 	.word	0xffffffff


	//   ....[22]....
        /*012c*/ 	.word	0xffffffff


	//   ....[23]....
        /*0130*/ 	.word	0xffffffff


	//----- nvinfo : EIATTR_COOP_GROUP_INSTR_OFFSETS
	.align		4
.L_36:
        /*0134*/ 	.byte	0x04, 0x28
        /*0136*/ 	.short	(.L_38 - .L_37)


	//   ....[0]....
.L_37:
        /*0138*/ 	.word	0x000006d0


	//   ....[1]....
        /*013c*/ 	.word	0x000008f0


	//   ....[2]....
        /*0140*/ 	.word	0x00000960


	//   ....[3]....
        /*0144*/ 	.word	0x000009a0


	//   ....[4]....
        /*0148*/ 	.word	0x00000a40


	//   ....[5]....
        /*014c*/ 	.word	0x00000aa0


	//   ....[6]....
        /*0150*/ 	.word	0x00000af0


	//   ....[7]....
        /*0154*/ 	.word	0x00000b90


	//   ....[8]....
        /*0158*/ 	.word	0x00000be0


	//   ....[9]....
        /*015c*/ 	.word	0x00000c50


	//   ....[10]....
        /*0160*/ 	.word	0x00000d10


	//   ....[11]....
        /*0164*/ 	.word	0x00000da0


	//   ....[12]....
        /*0168*/ 	.word	0x00000df0


	//   ....[13]....
        /*016c*/ 	.word	0x00000e20


	//   ....[14]....
        /*0170*/ 	.word	0x00000ef0


	//   ....[15]....
        /*0174*/ 	.word	0x000010c0


	//   ....[16]....
        /*0178*/ 	.word	0x000010d0


	//   ....[17]....
        /*017c*/ 	.word	0x00001120


	//   ....[18]....
        /*0180*/ 	.word	0x00001140


	//   ....[19]....
        /*0184*/ 	.word	0x00001270


	//   ....[20]....
        /*0188*/ 	.word	0x00001290


	//   ....[21]....
        /*018c*/ 	.word	0x000012b0


	//   ....[22]....
        /*0190*/ 	.word	0x000013b0


	//   ....[23]....
        /*0194*/ 	.word	0x00001400


	//----- nvinfo : EIATTR_EXIT_INSTR_OFFSETS
	.align		4
.L_38:
        /*0198*/ 	.byte	0x04, 0x1c
        /*019a*/ 	.short	(.L_40 - .L_39)


	//   ....[0]....
.L_39:
        /*019c*/ 	.word	0x00001920


	//   ....[1]....
        /*01a0*/ 	.word	0x00001940


	//----- nvinfo : EIATTR_REQNTID
	.align		4
.L_40:
        /*01a4*/ 	.byte	0x04, 0x10
        /*01a6*/ 	.short	(.L_42 - .L_41)
.L_41:
        /*01a8*/ 	.word	0x00000100
        /*01ac*/ 	.word	0x00000001
        /*01b0*/ 	.word	0x00000001


	//----- nvinfo : EIATTR_CBANK_PARAM_SIZE
	.align		4
.L_42:
        /*01b4*/ 	.byte	0x03, 0x19
        /*01b6*/ 	.short	0x0058


	//----- nvinfo : EIATTR_PARAM_CBANK
	.align		4
        /*01b8*/ 	.byte	0x04, 0x0a
        /*01ba*/ 	.short	(.L_44 - .L_43)
	.align		4
.L_43:
        /*01bc*/ 	.word	index@(.nv.constant0.triton_red_fused_add_cat_native_layer_norm_6)
        /*01c0*/ 	.short	0x0210
        /*01c2*/ 	.short	0x0058


	//----- nvinfo : EIATTR_SW_WAR
	.align		4
.L_44:
        /*01c4*/ 	.byte	0x04, 0x36
        /*01c6*/ 	.short	(.L_46 - .L_45)
.L_45:
        /*01c8*/ 	.word	0x00000008
.L_46:


//--------------------- .nv.callgraph             --------------------------
	.section	.nv.callgraph,"",@"SHT_CUDA_CALLGRAPH"
	.align	4
	.sectionentsize	8
	.align		4
        /*0000*/ 	.word	0x00000000
	.align		4
        /*0004*/ 	.word	0xffffffff
	.align		4
        /*0008*/ 	.word	0x00000000
	.align		4
        /*000c*/ 	.word	0xfffffffe
	.align		4
        /*0010*/ 	.word	0x00000000
	.align		4
        /*0014*/ 	.word	0xfffffffd
	.align		4
        /*0018*/ 	.word	0x00000000
	.align		4
        /*001c*/ 	.word	0xfffffffc


//--------------------- .nv.constant4             --------------------------
	.section	.nv.constant4,"a",@progbits
	.align	8
	.align		8
.nv.constant4:
        /*0000*/ 	.dword	_$_str


//--------------------- .text.triton_red_fused_add_cat_native_layer_norm_6 --------------------------
	.section	.text.triton_red_fused_add_cat_native_layer_norm_6,"ax",@progbits
	.sectionflags	@"SHF_BARRIERS=1"
	.align	128
        .global         triton_red_fused_add_cat_native_layer_norm_6
        .type           triton_red_fused_add_cat_native_layer_norm_6,@function
        .size           triton_red_fused_add_cat_native_layer_norm_6,(.L_x_1 - triton_red_fused_add_cat_native_layer_norm_6)
        .other          triton_red_fused_add_cat_native_layer_norm_6,@"STO_CUDA_ENTRY STV_DEFAULT"
triton_red_fused_add_cat_native_layer_norm_6:
.text.triton_red_fused_add_cat_native_layer_norm_6:
[----:B------:R-:W0:Y:S01]  /*0000*/  LDC R1, c[0x0][0x28] ;  /* 0x00000a00ff017b82 */ /* 0x000e220000000800 */
[----:B------:R-:W1:Y:S01]  /*0010*/  S2R R20, SR_CTAID.X ;  /* 0x0000000000147919 */ /* 0x000e620000002500 */
[----:B------:R-:W-:Y:S01]  /*0020*/  HFMA2.MMA R7, -RZ, RZ, 0, 0 ;  /* 0x00000000ff077435 */ /* 0x000fe200000001ff */
[----:B------:R-:W-:Y:S01]  /*0030*/  CS2R R14, SRZ ;  /* 0x00000000000e7805 */ /* 0x000fe2000001ff00 */
[----:B------:R-:W-:Y:S01]  /*0040*/  ULDC.64 UR6, c[0x0][0x208] ;  /* 0x0000820000067ab9 */ /* 0x000fe20000000a00 */
[----:B------:R-:W2:Y:S03]  /*0050*/  S2R R6, SR_TID.X ;  /* 0x0000000000067919 */ /* 0x000ea60000002100 */
[----:B------:R-:W3:Y:S01]  /*0060*/  S2UR UR5, SR_CgaCtaId ;  /* 0x00000000000579c3 */ /* 0x000ee20000008800 */
[----:B------:R-:W-:-:S07]  /*0070*/  UMOV UR4, 0x400 ;  /* 0x0000040000047882 */ /* 0x000fce0000000000 */
[----:B------:R-:W4:Y:S01]  /*0080*/  LDC.64 R12, c[0x0][0x228] ;  /* 0x00008a00ff0c7b82 */ /* 0x000f220000000a00 */
[----:B-1----:R-:W-:Y:S01]  /*0090*/  IMAD.HI R0, R20, 0x78787879, RZ ;  /* 0x7878787914007827 */ /* 0x002fe200078e02ff */
[----:B--2---:R-:W-:-:S04]  /*00a0*/  LOP3.LUT R22, R6, 0xff, RZ, 0xc0, !PT ;  /* 0x000000ff06167812 */ /* 0x004fc800078ec0ff */
[----:B------:R-:W-:-:S04]  /*00b0*/  SHF.R.U32.HI R3, RZ, 0x1f, R0 ;  /* 0x0000001fff037819 */ /* 0x000fc80000011600 */
[----:B------:R-:W-:-:S05]  /*00c0*/  LEA.HI.SX32 R5, R0, R3, 0x1d ;  /* 0x0000000300057211 */ /* 0x000fca00078feaff */
[----:B------:R-:W-:-:S05]  /*00d0*/  IMAD R0, R5, -0x11, R20 ;  /* 0xffffffef05007824 */ /* 0x000fca00078e0214 */
[----:B------:R-:W-:Y:S02]  /*00e0*/  IADD3 R2, R0, -0x1, RZ ;  /* 0xffffffff00027810 */ /* 0x000fe40007ffe0ff */
[----:B------:R-:W-:Y:S02]  /*00f0*/  ISETP.GT.AND P0, PT, R0, RZ, PT ;  /* 0x000000ff0000720c */ /* 0x000fe40003f04270 */
[----:B------:R-:W-:Y:S02]  /*0100*/  PRMT R3, R2, 0x8880, RZ ;  /* 0x0000888002037816 */ /* 0x000fe400000000ff */
[----:B------:R-:W-:Y:S02]  /*0110*/  ISETP.LT.AND P1, PT, R20, 0x44, P0 ;  /* 0x000000441400780c */ /* 0x000fe40000721270 */
[----:B------:R-:W-:-:S04]  /*0120*/  PRMT R3, R3, 0x7710, RZ ;  /* 0x0000771003037816 */ /* 0x000fc800000000ff */
[----:B------:R-:W-:-:S04]  /*0130*/  SHF.R.U32.HI R3, RZ, 0xb, R3 ;  /* 0x0000000bff037819 */ /* 0x000fc80000011603 */
[----:B------:R-:W-:-:S04]  /*0140*/  LOP3.LUT R3, R3, 0xf, RZ, 0xc0, !PT ;  /* 0x0000000f03037812 */ /* 0x000fc800078ec0ff */
[----:B------:R-:W-:-:S04]  /*0150*/  IADD3 R3, R2, R3, RZ ;  /* 0x0000000302037210 */ /* 0x000fc80007ffe0ff */
[----:B------:R-:W-:-:S04]  /*0160*/  LOP3.LUT R3, R3, 0xf0, RZ, 0xc0, !PT ;  /* 0x000000f003037812 */ /* 0x000fc800078ec0ff */
[----:B------:R-:W-:-:S04]  /*0170*/  IADD3 R3, RZ, -R3, RZ ;  /* 0x80000003ff037210 */ /* 0x000fc80007ffe0ff */
[----:B------:R-:W-:-:S04]  /*0180*/  PRMT R3, R3, 0x7710, RZ ;  /* 0x0000771003037816 */ /* 0x000fc800000000ff */
[----:B------:R-:W-:-:S04]  /*0190*/  IADD3 R2, R2, R3, RZ ;  /* 0x0000000302027210 */ /* 0x000fc80007ffe0ff */
[----:B------:R-:W-:Y:S02]  /*01a0*/  LOP3.LUT R4, R2, 0xffff, RZ, 0xc0, !PT ;  /* 0x0000ffff02047812 */ /* 0x000fe400078ec0ff */
[----:B------:R-:W1:Y:S02]  /*01b0*/  LDC.64 R2, c[0x0][0x220] ;  /* 0x00008800ff027b82 */ /* 0x000e640000000a00 */
[----:B------:R-:W-:-:S05]  /*01c0*/  PRMT R4, R4, 0x8880, RZ ;  /* 0x0000888004047816 */ /* 0x000fca00000000ff */
[----:B------:R-:W-:-:S05]  /*01d0*/  IMAD R5, R5, 0x3000, R4 ;  /* 0x0000300005057824 */ /* 0x000fca00078e0204 */
[----:B------:R-:W-:-:S04]  /*01e0*/  LEA R5, R22, R5, 0x4 ;  /* 0x0000000516057211 */ /* 0x000fc800078e20ff */
[----:B------:R-:W-:Y:S02]  /*01f0*/  IADD3 R11, R5, 0x1000, RZ ;  /* 0x00001000050b7810 */ /* 0x000fe40007ffe0ff */
[----:B------:R-:W-:Y:S01]  /*0200*/  IADD3 R17, R5, 0x2000, RZ ;  /* 0x0000200005117810 */ /* 0x000fe20007ffe0ff */
[--C-:B-1----:R-:W-:Y:S02]  /*0210*/  IMAD.WIDE R8, R5, 0x4, R2.reuse ;  /* 0x0000000405087825 */ /* 0x102fe400078e0202 */
[----:B------:R-:W1:Y:S02]  /*0220*/  LDC.64 R4, c[0x0][0x218] ;  /* 0x00008600ff047b82 */ /* 0x000e640000000a00 */
[--C-:B------:R-:W-:Y:S01]  /*0230*/  IMAD.WIDE R10, R11, 0x4, R2.reuse ;  /* 0x000000040b0a7825 */ /* 0x100fe200078e0202 */
[----:B------:R-:W2:Y:S03]  /*0240*/  @P1 LDG.E.EL R15, desc[UR6][R8.64] ;  /* 0x00000006080f1981 */ /* 0x000ea6000c2e1900 */
[----:B------:R-:W-:Y:S01]  /*0250*/  IMAD.WIDE R16, R17, 0x4, R2 ;  /* 0x0000000411107825 */ /* 0x000fe200078e0202 */
[----:B------:R-:W5:Y:S01]  /*0260*/  @P1 LDG.E.EL R14, desc[UR6][R10.64] ;  /* 0x000000060a0e1981 */ /* 0x000f62000c2e1900 */
[----:B------:R-:W1:Y:S03]  /*0270*/  LDC.64 R2, c[0x0][0x230] ;  /* 0x00008c00ff027b82 */ /* 0x000e660000000a00 */
[----:B------:R3:W4:Y:S01]  /*0280*/  @P1 LDG.E.EL R7, desc[UR6][R16.64] ;  /* 0x0000000610071981 */ /* 0x000722000c2e1900 */
[----:B------:R-:W-:-:S02]  /*0290*/  SHF.L.U32 R21, R6, 0x2, RZ ;  /* 0x0000000206157819 */ /* 0x000fc400000006ff */
[----:B------:R-:W-:Y:S02]  /*02a0*/  ISETP.GE.AND P0, PT, R20, 0x44, PT ;  /* 0x000000441400780c */ /* 0x000fe40003f06270 */
[----:B------:R-:W-:-:S04]  /*02b0*/  LOP3.LUT R21, R21, 0x3fc, RZ, 0xc0, !PT ;  /* 0x000003fc15157812 */ /* 0x000fc800078ec0ff */
[----:B------:R-:W-:Y:S01]  /*02c0*/  ISETP.LT.U32.AND P2, PT, R21, 0x300, !P0 ;  /* 0x000003001500780c */ /* 0x000fe20004741070 */
[----:B---3--:R-:W-:-:S03]  /*02d0*/  UPRMT UR4, UR5, 0x654, UR4 ;  /* 0x0000065405047896 */ /* 0x008fc60008000004 */
[----:B------:R-:W-:Y:S02]  /*02e0*/  ISETP.LT.AND P3, PT, R0, 0x1, P2 ;  /* 0x000000010000780c */ /* 0x000fe40001761270 */
[----:B------:R-:W-:Y:S02]  /*02f0*/  CS2R R16, SRZ ;  /* 0x0000000000107805 */ /* 0x000fe4000001ff00 */
[----:B------:R-:W-:Y:S02]  /*0300*/  CS2R R18, SRZ ;  /* 0x0000000000127805 */ /* 0x000fe4000001ff00 */
[----:B------:R-:W-:Y:S02]  /*0310*/  MOV R6, RZ ;  /* 0x000000ff00067202 */ /* 0x000fe40000000f00 */
[----:B------:R-:W-:-:S05]  /*0320*/  LEA R28, R22, UR4, 0x2 ;  /* 0x00000004161c7c11 */ /* 0x000fca000f8e10ff */
[----:B------:R-:W-:Y:S01]  /*0330*/  STS [R28+0xc00], RZ ;  /* 0x000c00ff1c007388 */ /* 0x000fe20000000800 */
[----:B------:R-:W-:Y:S02]  /*0340*/  ISETP.GT.AND P6, PT, R0, RZ, P2 ;  /* 0x000000ff0000720c */ /* 0x000fe400017c4270 */
[----:B--2---:R-:W-:Y:S02]  /*0350*/  SEL R9, R15, RZ, P1 ;  /* 0x000000ff0f097207 */ /* 0x004fe40000800000 */
[----:B-----5:R-:W-:Y:S01]  /*0360*/  SEL R27, R14, RZ, P1 ;  /* 0x000000ff0e1b7207 */ /* 0x020fe20000800000 */
[----:B-1----:R-:W-:Y:S01]  /*0370*/  IMAD.WIDE.U32 R14, R21, 0x4, R4 ;  /* 0x00000004150e7825 */ /* 0x002fe200078e0004 */
[----:B----4-:R-:W-:-:S03]  /*0380*/  SEL R11, R7, RZ, P1 ;  /* 0x000000ff070b7207 */ /* 0x010fc60000800000 */
[----:B------:R-:W-:Y:S01]  /*0390*/  IMAD R5, R0, 0x300, R21 ;  /* 0x0000030000057824 */ /* 0x000fe200078e0215 */
[----:B------:R-:W-:Y:S01]  /*03a0*/  HFMA2.MMA R7, -RZ, RZ, 0, 0 ;  /* 0x00000000ff077435 */ /* 0x000fe200000001ff */
[----:B------:R1:W-:Y:S02]  /*03b0*/  STS [R28], R9 ;  /* 0x000000091c007388 */ /* 0x0003e40000000800 */
[----:B0-----:R-:W-:Y:S01]  /*03c0*/  IMAD.WIDE R2, R5, 0x4, R2 ;  /* 0x0000000405027825 */ /* 0x001fe200078e0202 */
[----:B------:R-:W-:Y:S01]  /*03d0*/  CS2R R4, SRZ ;  /* 0x0000000000047805 */ /* 0x000fe2000001ff00 */
[----:B------:R-:W-:Y:S04]  /*03e0*/  STS [R28+0x400], R27 ;  /* 0x0004001b1c007388 */ /* 0x000fe80000000800 */
[----:B------:R0:W-:Y:S04]  /*03f0*/  STS [R28+0x800], R11 ;  /* 0x0008000b1c007388 */ /* 0x0001e80000000800 */
[----:B------:R2:W3:Y:S04]  /*0400*/  @P3 LDG.E.EL.128 R16, desc[UR6][R14.64] ;  /* 0x000000060e103981 */ /* 0x0004e8000c2e1d00 */
[----:B------:R-:W4:Y:S01]  /*0410*/  @P2 LDG.E.EL.128 R4, desc[UR6][R2.64] ;  /* 0x0000000602042981 */ /* 0x000f22000c2e1d00 */
[----:B-1----:R-:W-:-:S02]  /*0420*/  CS2R R8, SRZ ;  /* 0x0000000000087805 */ /* 0x002fc4000001ff00 */
[----:B0-----:R-:W-:Y:S01]  /*0430*/  CS2R R10, SRZ ;  /* 0x00000000000a7805 */ /* 0x001fe2000001ff00 */
[C---:B------:R-:W-:Y:S01]  /*0440*/  IMAD.WIDE.U32 R26, R21.reuse, 0x4, R12 ;  /* 0x00000004151a7825 */ /* 0x040fe200078e000c */
[----:B------:R-:W-:Y:S06]  /*0450*/  BAR.SYNC.DEFER_BLOCKING 0x0 ;  /* 0x0000000000007b1d */ /* 0x000fec0000010000 */
[----:B------:R-:W5:Y:S01]  /*0460*/  @P6 LDG.E.EL.128 R8, desc[UR6][R26.64] ;  /* 0x000000061a086981 */ /* 0x000f62000c2e1d00 */
[----:B------:R-:W-:-:S06]  /*0470*/  LEA R12, R21, UR4, 0x2 ;  /* 0x00000004150c7c11 */ /* 0x000fcc000f8e10ff */
[----:B--2---:R-:W0:Y:S01]  /*0480*/  LDS.128 R12, [R12] ;  /* 0x000000000c0c7984 */ /* 0x004e220000000c00 */
[----:B------:R-:W-:Y:S01]  /*0490*/  ISETP.GE.AND P5, PT, R0, 0x1, PT ;  /* 0x000000010000780c */ /* 0x000fe20003fa6270 */
[----:B------:R-:W1:Y:S01]  /*04a0*/  S2UR UR4, SR_CgaCtaId ;  /* 0x00000000000479c3 */ /* 0x000e620000008800 */
[----:B---3--:R-:W-:Y:S02]  /*04b0*/  SEL R18, R18, RZ, P3 ;  /* 0x000000ff12127207 */ /* 0x008fe40001800000 */
[----:B------:R-:W-:Y:S02]  /*04c0*/  SEL R16, R16, RZ, P3 ;  /* 0x000000ff10107207 */ /* 0x000fe40001800000 */
[----:B------:R-:W-:Y:S02]  /*04d0*/  SEL R17, R17, RZ, P3 ;  /* 0x000000ff11117207 */ /* 0x000fe40001800000 */
[----:B------:R-:W-:Y:S02]  /*04e0*/  SEL R19, R19, RZ, P3 ;  /* 0x000000ff13137207 */ /* 0x000fe40001800000 */
[----:B-----5:R-:W-:-:S02]  /*04f0*/  SEL R0, R9, RZ, P6 ;  /* 0x000000ff09007207 */ /* 0x020fc40003000000 */
[----:B------:R-:W-:Y:S02]  /*0500*/  SEL R9, R10, RZ, P6 ;  /* 0x000000ff0a097207 */ /* 0x000fe40003000000 */
[----:B------:R-:W-:Y:S02]  /*0510*/  SEL R29, R8, RZ, P6 ;  /* 0x000000ff081d7207 */ /* 0x000fe40003000000 */
[----:B------:R-:W-:Y:S01]  /*0520*/  FSEL R8, RZ, 2, !P2 ;  /* 0x40000000ff087808 */ /* 0x000fe20005000000 */
[----:B0-----:R-:W-:Y:S01]  /*0530*/  @P5 FADD R18, R14, R9 ;  /* 0x000000090e125221 */ /* 0x001fe20000000000 */
[----:B------:R-:W-:Y:S01]  /*0540*/  FSEL R9, RZ, 4, !P2 ;  /* 0x40800000ff097808 */ /* 0x000fe20005000000 */
[----:B------:R-:W-:Y:S01]  /*0550*/  @P5 FADD R16, R12, R29 ;  /* 0x0000001d0c105221 */ /* 0x000fe20000000000 */
[C---:B------:R-:W-:Y:S01]  /*0560*/  FSETP.GEU.AND P4, PT, R8.reuse, 1.175494350822287508e-38, PT ;  /* 0x008000000800780b */ /* 0x040fe20003f8e000 */
[----:B------:R-:W-:Y:S01]  /*0570*/  FMUL R29, R8, 16777216 ;  /* 0x4b800000081d7820 */ /* 0x000fe20000400000 */
[----:B------:R-:W-:Y:S01]  /*0580*/  SEL R12, R11, RZ, P6 ;  /* 0x000000ff0b0c7207 */ /* 0x000fe20003000000 */
[C---:B------:R-:W-:Y:S01]  /*0590*/  FMUL R28, R9.reuse, 16777216 ;  /* 0x4b800000091c7820 */ /* 0x040fe20000400000 */
[----:B------:R-:W-:-:S02]  /*05a0*/  FSETP.GEU.AND P3, PT, R9, 1.175494350822287508e-38, PT ;  /* 0x008000000900780b */ /* 0x000fc40003f6e000 */
[----:B------:R-:W-:Y:S01]  /*05b0*/  FSEL R29, R29, R8, !P4 ;  /* 0x000000081d1d7208 */ /* 0x000fe20006000000 */
[----:B------:R-:W-:Y:S01]  /*05c0*/  @P5 FADD R19, R15, R12 ;  /* 0x0000000c0f135221 */ /* 0x000fe20000000000 */
[----:B------:R-:W-:Y:S02]  /*05d0*/  FSEL R10, RZ, 3, !P2 ;  /* 0x40400000ff0a7808 */ /* 0x000fe40005000000 */
[----:B------:R-:W0:Y:S01]  /*05e0*/  MUFU.RCP R14, R29 ;  /* 0x0000001d000e7308 */ /* 0x000e220000001000 */
[----:B------:R-:W-:Y:S02]  /*05f0*/  FSEL R11, RZ, 1, !P2 ;  /* 0x3f800000ff0b7808 */ /* 0x000fe40005000000 */
[----:B------:R-:W-:Y:S01]  /*0600*/  FSEL R12, R28, R9, !P3 ;  /* 0x000000091c0c7208 */ /* 0x000fe20005800000 */
[----:B------:R-:W-:Y:S01]  /*0610*/  @P5 FADD R17, R13, R0 ;  /* 0x000000000d115221 */ /* 0x000fe20000000000 */
[C---:B------:R-:W-:Y:S01]  /*0620*/  FMUL R13, R10.reuse, 16777216 ;  /* 0x4b8000000a0d7820 */ /* 0x040fe20000400000 */
[----:B------:R-:W-:Y:S01]  /*0630*/  FSETP.GEU.AND P1, PT, R10, 1.175494350822287508e-38, PT ;  /* 0x008000000a00780b */ /* 0x000fe20003f2e000 */
[----:B------:R-:W-:Y:S01]  /*0640*/  FMUL R26, R11, 16777216 ;  /* 0x4b8000000b1a7820 */ /* 0x000fe20000400000 */
[----:B----4-:R-:W-:Y:S01]  /*0650*/  SEL R15, R4, RZ, P2 ;  /* 0x000000ff040f7207 */ /* 0x010fe20001000000 */
[----:B------:R-:W2:Y:S01]  /*0660*/  MUFU.RCP R12, R12 ;  /* 0x0000000c000c7308 */ /* 0x000ea20000001000 */
[----:B------:R-:W-:-:S02]  /*0670*/  SEL R4, R5, RZ, P2 ;  /* 0x000000ff05047207 */ /* 0x000fc40001000000 */
[----:B------:R-:W-:Y:S02]  /*0680*/  FSEL R0, R13, R10, !P1 ;  /* 0x0000000a0d007208 */ /* 0x000fe40004800000 */
[-C--:B------:R-:W-:Y:S01]  /*0690*/  FSEL R13, R26, R11.reuse, !P4 ;  /* 0x0000000b1a0d7208 */ /* 0x080fe20006000000 */
[----:B------:R-:W-:Y:S01]  /*06a0*/  FADD R15, R15, R16 ;  /* 0x000000100f0f7221 */ /* 0x000fe20000000000 */
[----:B------:R-:W-:Y:S01]  /*06b0*/  FADD R5, R4, R17 ;  /* 0x0000001104057221 */ /* 0x000fe20000000000 */
[----:B------:R-:W-:Y:S01]  /*06c0*/  FSEL R27, R26, R11, !P3 ;  /* 0x0000000b1a1b7208 */ /* 0x000fe20005800000 */
[----:B------:R-:W3:Y:S01]  /*06d0*/  SHFL.BFLY PT, R4, R9, 0x10, 0x1f ;  /* 0x0e001f0009047f89 */ /* 0x000ee200000e0000 */
[----:B0-----:R-:W-:Y:S01]  /*06e0*/  FMUL R14, R14, R13 ;  /* 0x0000000d0e0e7220 */ /* 0x001fe20000400000 */
[----:B------:R-:W0:Y:S01]  /*06f0*/  MUFU.RCP R0, R0 ;  /* 0x0000000000007308 */ /* 0x000e220000001000 */
[----:B------:R-:W-:Y:S02]  /*0700*/  FSEL R13, R26, R11, !P1 ;  /* 0x0000000b1a0d7208 */ /* 0x000fe40004800000 */
[----:B------:R-:W-:-:S02]  /*0710*/  FSEL R15, R15, RZ, P2 ;  /* 0x000000ff0f0f7208 */ /* 0x000fc40001000000 */
[----:B------:R-:W-:Y:S01]  /*0720*/  FSEL R26, R5, RZ, P2 ;  /* 0x000000ff051a7208 */ /* 0x000fe20001000000 */
[----:B--2---:R-:W-:Y:S01]  /*0730*/  FMUL R5, R12, R27 ;  /* 0x0000001b0c057220 */ /* 0x004fe20000400000 */
[----:B------:R-:W-:-:S03]  /*0740*/  SEL R29, R6, RZ, P2 ;  /* 0x000000ff061d7207 */ /* 0x000fc60001000000 */
[----:B------:R-:W-:Y:S01]  /*0750*/  FADD R12, -R15, R26 ;  /* 0x0000001a0f0c7221 */ /* 0x000fe20000000100 */
[----:B------:R-:W-:-:S03]  /*0760*/  FSETP.NEU.AND P1, PT, R8, RZ, PT ;  /* 0x000000ff0800720b */ /* 0x000fc60003f2d000 */
[----:B------:R-:W-:Y:S01]  /*0770*/  FMUL R6, R12, R12 ;  /* 0x0000000c0c067220 */ /* 0x000fe20000400000 */
[----:B0-----:R-:W-:Y:S01]  /*0780*/  FMUL R13, R0, R13 ;  /* 0x0000000d000d7220 */ /* 0x001fe20000400000 */
[----:B------:R-:W-:Y:S02]  /*0790*/  FSEL R0, R14, RZ, P1 ;  /* 0x000000ff0e007208 */ /* 0x000fe40000800000 */
[----:B------:R-:W-:Y:S01]  /*07a0*/  FMUL R27, R11, R6 ;  /* 0x000000060b1b7220 */ /* 0x000fe20000400000 */
[----:B------:R-:W-:Y:S01]  /*07b0*/  FADD R11, R29, R18 ;  /* 0x000000121d0b7221 */ /* 0x000fe20000000000 */
[----:B------:R-:W-:Y:S01]  /*07c0*/  SEL R14, R7, RZ, P2 ;  /* 0x000000ff070e7207 */ /* 0x000fe20001000000 */
[----:B------:R-:W-:Y:S01]  /*07d0*/  FFMA R12, R12, R0, R15 ;  /* 0x000000000c0c7223 */ /* 0x000fe2000000000f */
[----:B------:R-:W-:Y:S02]  /*07e0*/  FSETP.NEU.AND P1, PT, R10, RZ, PT ;  /* 0x000000ff0a00720b */ /* 0x000fe40003f2d000 */
[----:B------:R-:W-:Y:S01]  /*07f0*/  FSEL R11, R11, RZ, P2 ;  /* 0x000000ff0b0b7208 */ /* 0x000fe20001000000 */
[----:B------:R-:W-:Y:S01]  /*0800*/  FFMA R6, R0, R27, RZ ;  /* 0x0000001b00067223 */ /* 0x000fe200000000ff */
[----:B---3--:R-:W-:Y:S01]  /*0810*/  FADD R0, R9, R4 ;  /* 0x0000000409007221 */ /* 0x008fe20000000000 */
[----:B------:R-:W-:Y:S01]  /*0820*/  FADD R7, R14, R19 ;  /* 0x000000130e077221 */ /* 0x000fe20000000000 */
[----:B------:R-:W-:Y:S01]  /*0830*/  FSEL R13, R13, RZ, P1 ;  /* 0x000000ff0d0d7208 */ /* 0x000fe20000800000 */
[----:B------:R-:W-:Y:S01]  /*0840*/  FADD R11, R11, -R12 ;  /* 0x8000000c0b0b7221 */ /* 0x000fe20000000000 */
[----:B------:R-:W-:-:S02]  /*0850*/  FSETP.NEU.AND P3, PT, R9, RZ, PT ;  /* 0x000000ff0900720b */ /* 0x000fc40003f6d000 */
[C---:B------:R-:W-:Y:S01]  /*0860*/  FSETP.GEU.AND P4, PT, |R0|.reuse, 1.175494350822287508e-38, PT ;  /* 0x008000000000780b */ /* 0x040fe20003f8e200 */
[----:B------:R-:W-:Y:S01]  /*0870*/  FFMA R12, R11, R13, R12 ;  /* 0x0000000d0b0c7223 */ /* 0x000fe2000000000c */
[----:B------:R-:W-:Y:S01]  /*0880*/  FSEL R15, R7, RZ, P2 ;  /* 0x000000ff070f7208 */ /* 0x000fe20001000000 */
[----:B------:R-:W-:Y:S01]  /*0890*/  FMUL R11, R11, R11 ;  /* 0x0000000b0b0b7220 */ /* 0x000fe20000400000 */
[C---:B------:R-:W-:Y:S01]  /*08a0*/  FMUL R27, R0.reuse, 0.25 ;  /* 0x3e800000001b7820 */ /* 0x040fe20000400000 */
[----:B------:R-:W-:Y:S02]  /*08b0*/  FSETP.GT.AND P1, PT, |R0|, 8.50705917302346158658e+37, PT ;  /* 0x7e8000000000780b */ /* 0x000fe40003f24200 */
[----:B------:R-:W-:Y:S01]  /*08c0*/  FSEL R7, R5, RZ, P3 ;  /* 0x000000ff05077208 */ /* 0x000fe20001800000 */
[--C-:B------:R-:W-:Y:S01]  /*08d0*/  FADD R15, R15, -R12.reuse ;  /* 0x8000000c0f0f7221 */ /* 0x100fe20000000000 */
[----:B------:R-:W-:Y:S01]  /*08e0*/  FMUL R14, R8, R11 ;  /* 0x0000000b080e7220 */ /* 0x000fe20000400000 */
[----:B------:R-:W0:Y:S01]  /*08f0*/  SHFL.BFLY PT, R5, R0, 0x8, 0x1f ;  /* 0x0d001f0000057f89 */ /* 0x000e2200000e0000 */
[----:B------:R-:W-:Y:S01]  /*0900*/  FSEL R11, R27, R0, P1 ;  /* 0x000000001b0b7208 */ /* 0x000fe20000800000 */
[C---:B------:R-:W-:Y:S01]  /*0910*/  FFMA R8, R15.reuse, R7, R12 ;  /* 0x000000070f087223 */ /* 0x040fe2000000000c */
[----:B------:R-:W-:-:S03]  /*0920*/  FMUL R15, R15, R15 ;  /* 0x0000000f0f0f7220 */ /* 0x000fc60000400000 */
[----:B------:R-:W-:Y:S01]  /*0930*/  @!P4 FMUL R11, R11, 16777216 ;  /* 0x4b8000000b0bc820 */ /* 0x000fe20000400000 */
[----:B------:R-:W-:Y:S01]  /*0940*/  FMUL R10, R10, R15 ;  /* 0x0000000f0a0a7220 */ /* 0x000fe20000400000 */
[----:B------:R-:W-:Y:S01]  /*0950*/  FFMA R6, R13, R14, R6 ;  /* 0x0000000e0d067223 */ /* 0x000fe20000000006 */
[----:B------:R-:W2:Y:S03]  /*0960*/  SHFL.BFLY PT, R15, R8, 0x10, 0x1f ;  /* 0x0e001f00080f7f89 */ /* 0x000ea600000e0000 */
[----:B------:R-:W3:Y:S01]  /*0970*/  MUFU.RCP R11, R11 ;  /* 0x0000000b000b7308 */ /* 0x000ee20000001000 */
[----:B------:R-:W-:Y:S01]  /*0980*/  FFMA R10, R7, R10, R6 ;  /* 0x0000000a070a7223 */ /* 0x000fe20000000006 */
[----:B------:R-:W-:-:S04]  /*0990*/  @P1 FMUL R4, R4, 0.25 ;  /* 0x3e80000004041820 */ /* 0x000fc80000400000 */
[----:B------:R-:W4:Y:S01]  /*09a0*/  SHFL.BFLY PT, R13, R10, 0x10, 0x1f ;  /* 0x0e001f000a0d7f89 */ /* 0x000f2200000e0000 */
[----:B------:R-:W-:Y:S01]  /*09b0*/  @!P4 FMUL R4, R4, 16777216 ;  /* 0x4b8000000404c820 */ /* 0x000fe20000400000 */
[C---:B------:R-:W-:Y:S01]  /*09c0*/  FSETP.NEU.AND P3, PT, R0.reuse, RZ, PT ;  /* 0x000000ff0000720b */ /* 0x040fe20003f6d000 */
[----:B0-----:R-:W-:Y:S02]  /*09d0*/  FADD R6, R0, R5 ;  /* 0x0000000500067221 */ /* 0x001fe40000000000 */
[----:B---3--:R-:W-:-:S03]  /*09e0*/  FMUL R4, R11, R4 ;  /* 0x000000040b047220 */ /* 0x008fc60000400000 */
[C---:B------:R-:W-:Y:S01]  /*09f0*/  FSETP.GEU.AND P4, PT, |R6|.reuse, 1.175494350822287508e-38, PT ;  /* 0x008000000600780b */ /* 0x040fe20003f8e200 */
[----:B------:R-:W-:Y:S01]  /*0a00*/  FMUL R27, R6, 0.25 ;  /* 0x3e800000061b7820 */ /* 0x000fe20000400000 */
[----:B------:R-:W-:Y:S01]  /*0a10*/  FSEL R4, R4, RZ, P3 ;  /* 0x000000ff04047208 */ /* 0x000fe20001800000 */
[----:B--2---:R-:W-:Y:S01]  /*0a20*/  FADD R15, -R8, R15 ;  /* 0x0000000f080f7221 */ /* 0x004fe20000000100 */
[----:B------:R-:W-:Y:S01]  /*0a30*/  FSETP.GT.AND P1, PT, |R6|, 8.50705917302346158658e+37, PT ;  /* 0x7e8000000600780b */ /* 0x000fe20003f24200 */
[----:B------:R-:W0:Y:S02]  /*0a40*/  SHFL.BFLY PT, R7, R6, 0x4, 0x1f ;  /* 0x0c801f0006077f89 */ /* 0x000e2400000e0000 */
[C---:B------:R-:W-:Y:S01]  /*0a50*/  FMUL R12, R15.reuse, R15 ;  /* 0x0000000f0f0c7220 */ /* 0x040fe20000400000 */
[----:B------:R-:W-:Y:S01]  /*0a60*/  FFMA R8, R15, R4, R8 ;  /* 0x000000040f087223 */ /* 0x000fe20000000008 */
[----:B------:R-:W-:Y:S02]  /*0a70*/  FSEL R27, R27, R6, P1 ;  /* 0x000000061b1b7208 */ /* 0x000fe40000800000 */
[----:B------:R-:W-:Y:S01]  /*0a80*/  FMUL R12, R9, R12 ;  /* 0x0000000c090c7220 */ /* 0x000fe20000400000 */
[----:B----4-:R-:W-:Y:S01]  /*0a90*/  FADD R9, R10, R13 ;  /* 0x0000000d0a097221 */ /* 0x010fe20000000000 */
[----:B------:R-:W2:Y:S01]  /*0aa0*/  SHFL.BFLY PT, R11, R8, 0x8, 0x1f ;  /* 0x0d001f00080b7f89 */ /* 0x000ea200000e0000 */
[----:B------:R-:W-:-:S02]  /*0ab0*/  @!P4 FMUL R27, R27, 16777216 ;  /* 0x4b8000001b1bc820 */ /* 0x000fc40000400000 */
[----:B------:R-:W-:Y:S02]  /*0ac0*/  FFMA R9, R4, R12, R9 ;  /* 0x0000000c04097223 */ /* 0x000fe40000000009 */
[----:B------:R-:W3:Y:S01]  /*0ad0*/  MUFU.RCP R12, R27 ;  /* 0x0000001b000c7308 */ /* 0x000ee20000001000 */
[----:B------:R-:W-:Y:S02]  /*0ae0*/  @P1 FMUL R5, R5, 0.25 ;  /* 0x3e80000005051820 */ /* 0x000fe40000400000 */
[----:B------:R-:W4:Y:S02]  /*0af0*/  SHFL.BFLY PT, R10, R9, 0x8, 0x1f ;  /* 0x0d001f00090a7f89 */ /* 0x000f2400000e0000 */
[----:B------:R-:W-:Y:S01]  /*0b00*/  @!P4 FMUL R5, R5, 16777216 ;  /* 0x4b8000000505c820 */ /* 0x000fe20000400000 */
[C---:B------:R-:W-:Y:S01]  /*0b10*/  FSETP.NEU.AND P3, PT, R6.reuse, RZ, PT ;  /* 0x000000ff0600720b */ /* 0x040fe20003f6d000 */
[----:B0-----:R-:W-:Y:S02]  /*0b20*/  FADD R4, R6, R7 ;  /* 0x0000000706047221 */ /* 0x001fe40000000000 */
[----:B---3--:R-:W-:-:S03]  /*0b30*/  FMUL R12, R12, R5 ;  /* 0x000000050c0c7220 */ /* 0x008fc60000400000 */
[C---:B------:R-:W-:Y:S01]  /*0b40*/  FSETP.GEU.AND P4, PT, |R4|.reuse, 1.175494350822287508e-38, PT ;  /* 0x008000000400780b */ /* 0x040fe20003f8e200 */
[C---:B------:R-:W-:Y:S01]  /*0b50*/  FMUL R29, R4.reuse, 0.25 ;  /* 0x3e800000041d7820 */ /* 0x040fe20000400000 */
[----:B------:R-:W-:Y:S01]  /*0b60*/  FSETP.GT.AND P1, PT, |R4|, 8.50705917302346158658e+37, PT ;  /* 0x7e8000000400780b */ /* 0x000fe20003f24200 */
[----:B--2---:R-:W-:Y:S01]  /*0b70*/  FADD R13, -R8, R11 ;  /* 0x0000000b080d7221 */ /* 0x004fe20000000100 */
[----:B------:R-:W-:Y:S01]  /*0b80*/  FSEL R11, R12, RZ, P3 ;  /* 0x000000ff0c0b7208 */ /* 0x000fe20001800000 */
[----:B------:R-:W0:Y:S01]  /*0b90*/  SHFL.BFLY PT, R5, R4, 0x2, 0x1f ;  /* 0x0c401f0004057f89 */ /* 0x000e2200000e0000 */
[----:B------:R-:W-:-:S03]  /*0ba0*/  FSEL R29, R29, R4, P1 ;  /* 0x000000041d1d7208 */ /* 0x000fc60000800000 */
[C---:B------:R-:W-:Y:S01]  /*0bb0*/  FFMA R8, R13.reuse, R11, R8 ;  /* 0x0000000b0d087223 */ /* 0x040fe20000000008 */
[----:B------:R-:W-:-:S03]  /*0bc0*/  FMUL R15, R13, R13 ;  /* 0x0000000d0d0f7220 */ /* 0x000fc60000400000 */
[----:B------:R-:W-:Y:S01]  /*0bd0*/  @!P4 FMUL R29, R29, 16777216 ;  /* 0x4b8000001d1dc820 */ /* 0x000fe20000400000 */
[----:B------:R-:W2:Y:S01]  /*0be0*/  SHFL.BFLY PT, R13, R8, 0x4, 0x1f ;  /* 0x0c801f00080d7f89 */ /* 0x000ea200000e0000 */
[----:B------:R-:W-:Y:S01]  /*0bf0*/  FMUL R15, R0, R15 ;  /* 0x0000000f000f7220 */ /* 0x000fe20000400000 */
[----:B----4-:R-:W-:Y:S01]  /*0c00*/  FADD R10, R9, R10 ;  /* 0x0000000a090a7221 */ /* 0x010fe20000000000 */
[----:B------:R-:W3:Y:S01]  /*0c10*/  MUFU.RCP R12, R29 ;  /* 0x0000001d000c7308 */ /* 0x000ee20000001000 */
[----:B------:R-:W-:Y:S02]  /*0c20*/  @P1 FMUL R7, R7, 0.25 ;  /* 0x3e80000007071820 */ /* 0x000fe40000400000 */
[----:B------:R-:W-:Y:S02]  /*0c30*/  FFMA R10, R11, R15, R10 ;  /* 0x0000000f0b0a7223 */ /* 0x000fe4000000000a */
[----:B------:R-:W-:-:S03]  /*0c40*/  @!P4 FMUL R7, R7, 16777216 ;  /* 0x4b8000000707c820 */ /* 0x000fc60000400000 */
[----:B------:R-:W4:Y:S01]  /*0c50*/  SHFL.BFLY PT, R9, R10, 0x4, 0x1f ;  /* 0x0c801f000a097f89 */ /* 0x000f2200000e0000 */
[C---:B------:R-:W-:Y:S01]  /*0c60*/  FSETP.NEU.AND P1, PT, R4.reuse, RZ, PT ;  /* 0x000000ff0400720b */ /* 0x040fe20003f2d000 */
[----:B0-----:R-:W-:Y:S01]  /*0c70*/  FADD R0, R4, R5 ;  /* 0x0000000504007221 */ /* 0x001fe20000000000 */
[----:B---3--:R-:W-:-:S04]  /*0c80*/  FMUL R12, R12, R7 ;  /* 0x000000070c0c7220 */ /* 0x008fc80000400000 */
[C---:B------:R-:W-:Y:S01]  /*0c90*/  FSETP.GEU.AND P3, PT, |R0|.reuse, 1.175494350822287508e-38, PT ;  /* 0x008000000000780b */ /* 0x040fe20003f6e200 */
[----:B------:R-:W-:Y:S01]  /*0ca0*/  FMUL R11, R0, 0.25 ;  /* 0x3e800000000b7820 */ /* 0x000fe20000400000 */
[----:B------:R-:W-:Y:S01]  /*0cb0*/  FSEL R12, R12, RZ, P1 ;  /* 0x000000ff0c0c7208 */ /* 0x000fe20000800000 */
[----:B--2---:R-:W-:Y:S01]  /*0cc0*/  FADD R13, -R8, R13 ;  /* 0x0000000d080d7221 */ /* 0x004fe20000000100 */
[----:B------:R-:W-:-:S03]  /*0cd0*/  FSETP.GT.AND P1, PT, |R0|, 8.50705917302346158658e+37, PT ;  /* 0x7e8000000000780b */ /* 0x000fc60003f24200 */
[C---:B------:R-:W-:Y:S01]  /*0ce0*/  FMUL R7, R13.reuse, R13 ;  /* 0x0000000d0d077220 */ /* 0x040fe20000400000 */
[----:B------:R-:W-:Y:S01]  /*0cf0*/  FFMA R8, R13, R12, R8 ;  /* 0x0000000c0d087223 */ /* 0x000fe20000000008 */
[----:B------:R-:W-:-:S04]  /*0d00*/  FSEL R13, R11, R0, P1 ;  /* 0x000000000b0d7208 */ /* 0x000fc80000800000 */
[----:B------:R-:W0:Y:S01]  /*0d10*/  SHFL.BFLY PT, R11, R8, 0x2, 0x1f ;  /* 0x0c401f00080b7f89 */ /* 0x000e2200000e0000 */
[----:B------:R-:W-:Y:S01]  /*0d20*/  @!P3 FMUL R13, R13, 16777216 ;  /* 0x4b8000000d0db820 */ /* 0x000fe20000400000 */
[----:B----4-:R-:W-:-:S03]  /*0d30*/  FADD R9, R10, R9 ;  /* 0x000000090a097221 */ /* 0x010fc60000000000 */
[----:B------:R2:W3:Y:S01]  /*0d40*/  MUFU.RCP R10, R13 ;  /* 0x0000000d000a7308 */ /* 0x0004e20000001000 */
[----:B------:R-:W-:Y:S01]  /*0d50*/  @P1 FMUL R5, R5, 0.25 ;  /* 0x3e80000005051820 */ /* 0x000fe20000400000 */
[----:B------:R-:W-:-:S03]  /*0d60*/  FMUL R7, R6, R7 ;  /* 0x0000000706077220 */ /* 0x000fc60000400000 */
[----:B------:R-:W-:Y:S01]  /*0d70*/  @!P3 FMUL R5, R5, 16777216 ;  /* 0x4b8000000505b820 */ /* 0x000fe20000400000 */
[----:B------:R-:W-:Y:S01]  /*0d80*/  FSETP.NEU.AND P1, PT, R0, RZ, PT ;  /* 0x000000ff0000720b */ /* 0x000fe20003f2d000 */
[----:B------:R-:W-:Y:S02]  /*0d90*/  FFMA R9, R12, R7, R9 ;  /* 0x000000070c097223 */ /* 0x000fe40000000009 */
[----:B------:R-:W4:Y:S01]  /*0da0*/  SHFL.BFLY PT, R7, R0, 0x1, 0x1f ;  /* 0x0c201f0000077f89 */ /* 0x000f2200000e0000 */
[----:B--2---:R-:W2:Y:S01]  /*0db0*/  LDC.64 R12, c[0x0][0x248] ;  /* 0x00009200ff0c7b82 */ /* 0x004ea20000000a00 */
[----:B---3--:R-:W-:Y:S01]  /*0dc0*/  FMUL R10, R10, R5 ;  /* 0x000000050a0a7220 */ /* 0x008fe20000400000 */
[----:B0-----:R-:W-:-:S04]  /*0dd0*/  FADD R11, -R8, R11 ;  /* 0x0000000b080b7221 */ /* 0x001fc80000000100 */
[----:B------:R-:W-:Y:S01]  /*0de0*/  FSEL R10, R10, RZ, P1 ;  /* 0x000000ff0a0a7208 */ /* 0x000fe20000800000 */
[----:B------:R-:W0:Y:S04]  /*0df0*/  SHFL.BFLY PT, R6, R9, 0x2, 0x1f ;  /* 0x0c401f0009067f89 */ /* 0x000e2800000e0000 */
[C---:B------:R-:W-:Y:S01]  /*0e00*/  FFMA R8, R11.reuse, R10, R8 ;  /* 0x0000000a0b087223 */ /* 0x040fe20000000008 */
[----:B------:R-:W-:-:S04]  /*0e10*/  FMUL R15, R11, R11 ;  /* 0x0000000b0b0f7220 */ /* 0x000fc80000400000 */
[----:B------:R-:W3:Y:S01]  /*0e20*/  SHFL.BFLY PT, R11, R8, 0x1, 0x1f ;  /* 0x0c201f00080b7f89 */ /* 0x000ee200000e0000 */
[----:B----4-:R-:W-:Y:S01]  /*0e30*/  FADD R5, R0, R7 ;  /* 0x0000000700057221 */ /* 0x010fe20000000000 */
[----:B------:R-:W-:-:S04]  /*0e40*/  FMUL R15, R4, R15 ;  /* 0x0000000f040f7220 */ /* 0x000fc80000400000 */
[C---:B------:R-:W-:Y:S01]  /*0e50*/  FSETP.GEU.AND P3, PT, |R5|.reuse, 1.175494350822287508e-38, PT ;  /* 0x008000000500780b */ /* 0x040fe20003f6e200 */
[----:B------:R-:W4:Y:S01]  /*0e60*/  S2R R4, SR_TID.X ;  /* 0x0000000000047919 */ /* 0x000f220000002100 */
[----:B------:R-:W-:Y:S01]  /*0e70*/  FSETP.GT.AND P1, PT, |R5|, 8.50705917302346158658e+37, PT ;  /* 0x7e8000000500780b */ /* 0x000fe20003f24200 */
[----:B0-----:R-:W-:Y:S01]  /*0e80*/  FADD R9, R9, R6 ;  /* 0x0000000609097221 */ /* 0x001fe20000000000 */
[----:B------:R-:W-:-:S03]  /*0e90*/  FMUL R6, R5, 0.25 ;  /* 0x3e80000005067820 */ /* 0x000fc60000400000 */
[----:B------:R-:W-:Y:S02]  /*0ea0*/  FFMA R15, R10, R15, R9 ;  /* 0x0000000f0a0f7223 */ /* 0x000fe40000000009 */
[----:B------:R-:W-:Y:S01]  /*0eb0*/  FSEL R10, R6, R5, P1 ;  /* 0x00000005060a7208 */ /* 0x000fe20000800000 */
[----:B---3--:R-:W-:-:S04]  /*0ec0*/  FADD R9, -R8, R11 ;  /* 0x0000000b08097221 */ /* 0x008fc80000000100 */
[----:B------:R-:W-:Y:S01]  /*0ed0*/  FMUL R11, R9, R9 ;  /* 0x00000009090b7220 */ /* 0x000fe20000400000 */
[----:B------:R-:W-:Y:S01]  /*0ee0*/  @!P3 FMUL R10, R10, 16777216 ;  /* 0x4b8000000a0ab820 */ /* 0x000fe20000400000 */
[----:B------:R-:W0:Y:S02]  /*0ef0*/  SHFL.BFLY PT, R6, R15, 0x1, 0x1f ;  /* 0x0c201f000f067f89 */ /* 0x000e2400000e0000 */
[----:B------:R-:W-:Y:S01]  /*0f00*/  FMUL R11, R0, R11 ;  /* 0x0000000b000b7220 */ /* 0x000fe20000400000 */
[----:B------:R-:W-:Y:S02]  /*0f10*/  IMAD R0, R20, 0x300, R21 ;  /* 0x0000030014007824 */ /* 0x000fe400078e0215 */
[----:B------:R-:W3:Y:S02]  /*0f20*/  MUFU.RCP R10, R10 ;  /* 0x0000000a000a7308 */ /* 0x000ee40000001000 */
[----:B--2---:R-:W-:-:S04]  /*0f30*/  IMAD.WIDE R12, R0, 0x4, R12 ;  /* 0x00000004000c7825 */ /* 0x004fc800078e020c */
[----:B------:R-:W-:Y:S01]  /*0f40*/  @P1 FMUL R7, R7, 0.25 ;  /* 0x3e80000007071820 */ /* 0x000fe20000400000 */
[----:B------:R-:W-:Y:S03]  /*0f50*/  @P2 STG.E.128 desc[UR6][R12.64], R16 ;  /* 0x000000100c002986 */ /* 0x000fe6000c101d06 */
[----:B------:R-:W-:Y:S01]  /*0f60*/  @!P3 FMUL R7, R7, 16777216 ;  /* 0x4b8000000707b820 */ /* 0x000fe20000400000 */
[----:B------:R-:W-:Y:S01]  /*0f70*/  BAR.SYNC.DEFER_BLOCKING 0x0 ;  /* 0x0000000000007b1d */ /* 0x000fe20000010000 */
[----:B------:R-:W-:Y:S02]  /*0f80*/  FSETP.NEU.AND P1, PT, R5, RZ, PT ;  /* 0x000000ff0500720b */ /* 0x000fe40003f2d000 */
[----:B---3--:R-:W-:Y:S01]  /*0f90*/  FMUL R7, R10, R7 ;  /* 0x000000070a077220 */ /* 0x008fe20000400000 */
[----:B----4-:R-:W-:Y:S02]  /*0fa0*/  LOP3.LUT P3, RZ, R4, 0x1f, RZ, 0xc0, !PT ;  /* 0x0000001f04ff7812 */ /* 0x010fe4000786c0ff */
[----:B------:R-:W-:Y:S01]  /*0fb0*/  UMOV UR5, 0x400 ;  /* 0x0000040000057882 */ /* 0x000fe20000000000 */
[----:B------:R-:W-:Y:S01]  /*0fc0*/  SHF.R.U32.HI R10, RZ, 0x3, R4 ;  /* 0x00000003ff0a7819 */ /* 0x000fe20000011604 */
[----:B0-----:R-:W-:Y:S01]  /*0fd0*/  FADD R6, R15, R6 ;  /* 0x000000060f067221 */ /* 0x001fe20000000000 */
[----:B------:R-:W-:Y:S01]  /*0fe0*/  FSEL R7, R7, RZ, P1 ;  /* 0x000000ff07077208 */ /* 0x000fe20000800000 */
[----:B-1----:R-:W-:Y:S01]  /*0ff0*/  UPRMT UR4, UR4, 0x654, UR5 ;  /* 0x0000065404047896 */ /* 0x002fe20008000005 */
[----:B------:R-:W-:-:S03]  /*1000*/  LOP3.LUT R10, R10, 0x1c, RZ, 0xc0, !PT ;  /* 0x0000001c0a0a7812 */ /* 0x000fc600078ec0ff */
[----:B------:R-:W-:Y:S01]  /*1010*/  FFMA R9, R9, R7, R8 ;  /* 0x0000000709097223 */ /* 0x000fe20000000008 */
[----:B------:R-:W-:-:S04]  /*1020*/  FFMA R11, R7, R11, R6 ;  /* 0x0000000b070b7223 */ /* 0x000fc80000000006 */
[----:B------:R-:W-:Y:S04]  /*1030*/  @!P3 STS [R10+UR4+0x40], R5 ;  /* 0x000040050a00b988 */ /* 0x000fe80008000804 */
[----:B------:R-:W-:Y:S04]  /*1040*/  @!P3 STS [R10+UR4], R9 ;  /* 0x000000090a00b988 */ /* 0x000fe80008000804 */
[----:B------:R-:W-:Y:S01]  /*1050*/  @!P3 STS [R10+UR4+0x20], R11 ;  /* 0x0000200b0a00b988 */ /* 0x000fe20008000804 */
[----:B------:R-:W-:Y:S01]  /*1060*/  BAR.SYNC.DEFER_BLOCKING 0x0 ;  /* 0x0000000000007b1d */ /* 0x000fe20000010000 */
[----:B------:R-:W-:-:S02]  /*1070*/  ISETP.GE.AND P1, PT, R4, 0x8, PT ;  /* 0x000000080400780c */ /* 0x000fc40003f26270 */
[----:B------:R-:W-:-:S11]  /*1080*/  SHF.L.U32 R6, R4, 0x2, RZ ;  /* 0x0000000204067819 */ /* 0x000fd600000006ff */
[----:B------:R-:W0:Y:S04]  /*1090*/  @!P1 LDS R25, [R6+UR4+0x40] ;  /* 0x0000400406199984 */ /* 0x000e280008000800 */
[----:B------:R-:W1:Y:S04]  /*10a0*/  @!P1 LDS R24, [R6+UR4] ;  /* 0x0000000406189984 */ /* 0x000e680008000800 */
[----:B------:R-:W-:Y:S04]  /*10b0*/  @!P1 LDS R23, [R6+UR4+0x20] ;  /* 0x0000200406179984 */ /* 0x000fe80008000800 */
[----:B0-----:R-:W0:Y:S04]  /*10c0*/  SHFL.BFLY PT, R14, R25, 0x4, 0x1f ;  /* 0x0c801f00190e7f89 */ /* 0x001e2800000e0000 */
[----:B-1----:R-:W1:Y:S01]  /*10d0*/  SHFL.BFLY PT, R9, R24, 0x4, 0x1f ;  /* 0x0c801f0018097f89 */ /* 0x002e6200000e0000 */
[----:B0-----:R-:W-:-:S05]  /*10e0*/  FADD R7, R25, R14 ;  /* 0x0000000e19077221 */ /* 0x001fca0000000000 */
[C---:B------:R-:W-:Y:S01]  /*10f0*/  FSETP.GEU.AND P3, PT, |R7|.reuse, 1.175494350822287508e-38, PT ;  /* 0x008000000700780b */ /* 0x040fe20003f6e200 */
[C---:B------:R-:W-:Y:S01]  /*1100*/  FMUL R16, R7.reuse, 0.25 ;  /* 0x3e80000007107820 */ /* 0x040fe20000400000 */
[----:B------:R-:W-:Y:S01]  /*1110*/  FSETP.GT.AND P1, PT, |R7|, 8.50705917302346158658e+37, PT ;  /* 0x7e8000000700780b */ /* 0x000fe20003f24200 */
[----:B------:R-:W0:Y:S03]  /*1120*/  SHFL.BFLY PT, R8, R7, 0x2, 0x1f ;  /* 0x0c401f0007087f89 */ /* 0x000e2600000e0000 */
[----:B------:R-:W-:Y:S01]  /*1130*/  FSEL R16, R16, R7, P1 ;  /* 0x0000000710107208 */ /* 0x000fe20000800000 */
[----:B------:R-:W2:Y:S06]  /*1140*/  SHFL.BFLY PT, R10, R23, 0x4, 0x1f ;  /* 0x0c801f00170a7f89 */ /* 0x000eac00000e0000 */
[----:B------:R-:W-:-:S04]  /*1150*/  @!P3 FMUL R16, R16, 16777216 ;  /* 0x4b8000001010b820 */ /* 0x000fc80000400000 */
[----:B------:R-:W3:Y:S01]  /*1160*/  MUFU.RCP R11, R16 ;  /* 0x00000010000b7308 */ /* 0x000ee20000001000 */
[----:B------:R-:W-:Y:S01]  /*1170*/  @P1 FMUL R14, R14, 0.25 ;  /* 0x3e8000000e0e1820 */ /* 0x000fe20000400000 */
[----:B-1----:R-:W-:-:S03]  /*1180*/  FADD R9, -R24, R9 ;  /* 0x0000000918097221 */ /* 0x002fc60000000100 */
[----:B------:R-:W-:Y:S01]  /*1190*/  @!P3 FMUL R14, R14, 16777216 ;  /* 0x4b8000000e0eb820 */ /* 0x000fe20000400000 */
[C---:B0-----:R-:W-:Y:S01]  /*11a0*/  FADD R5, R7.reuse, R8 ;  /* 0x0000000807057221 */ /* 0x041fe20000000000 */
[----:B------:R-:W-:Y:S02]  /*11b0*/  FSETP.NEU.AND P3, PT, R7, RZ, PT ;  /* 0x000000ff0700720b */ /* 0x000fe40003f6d000 */
[----:B---3--:R-:W-:Y:S02]  /*11c0*/  FMUL R11, R11, R14 ;  /* 0x0000000e0b0b7220 */ /* 0x008fe40000400000 */
[----:B------:R-:W-:Y:S01]  /*11d0*/  FSETP.GEU.AND P4, PT, |R5|, 1.175494350822287508e-38, PT ;  /* 0x008000000500780b */ /* 0x000fe20003f8e200 */
[----:B------:R-:W-:Y:S01]  /*11e0*/  FMUL R14, R9, R9 ;  /* 0x00000009090e7220 */ /* 0x000fe20000400000 */
[C---:B------:R-:W-:Y:S01]  /*11f0*/  FMUL R18, R5.reuse, 0.25 ;  /* 0x3e80000005127820 */ /* 0x040fe20000400000 */
[----:B------:R-:W-:Y:S01]  /*1200*/  FSETP.GT.AND P1, PT, |R5|, 8.50705917302346158658e+37, PT ;  /* 0x7e8000000500780b */ /* 0x000fe20003f24200 */
[----:B--2---:R-:W-:Y:S01]  /*1210*/  FADD R10, R23, R10 ;  /* 0x0000000a170a7221 */ /* 0x004fe20000000000 */
[----:B------:R-:W-:Y:S01]  /*1220*/  FSEL R11, R11, RZ, P3 ;  /* 0x000000ff0b0b7208 */ /* 0x000fe20001800000 */
[----:B------:R-:W-:Y:S01]  /*1230*/  FMUL R14, R25, R14 ;  /* 0x0000000e190e7220 */ /* 0x000fe20000400000 */
[----:B------:R-:W-:-:S03]  /*1240*/  FSEL R18, R18, R5, P1 ;  /* 0x0000000512127208 */ /* 0x000fc60000800000 */
[----:B------:R-:W-:Y:S01]  /*1250*/  FFMA R24, R9, R11, R24 ;  /* 0x0000000b09187223 */ /* 0x000fe20000000018 */
[----:B------:R-:W-:Y:S02]  /*1260*/  FFMA R14, R11, R14, R10 ;  /* 0x0000000e0b0e7223 */ /* 0x000fe4000000000a */
[----:B------:R-:W0:Y:S01]  /*1270*/  SHFL.BFLY PT, R10, R5, 0x1, 0x1f ;  /* 0x0c201f00050a7f89 */ /* 0x000e2200000e0000 */
[----:B------:R-:W-:-:S03]  /*1280*/  @!P4 FMUL R18, R18, 16777216 ;  /* 0x4b8000001212c820 */ /* 0x000fc60000400000 */
[----:B------:R-:W1:Y:S01]  /*1290*/  SHFL.BFLY PT, R11, R24, 0x2, 0x1f ;  /* 0x0c401f00180b7f89 */ /* 0x000e6200000e0000 */
[----:B------:R-:W2:Y:S03]  /*12a0*/  MUFU.RCP R9, R18 ;  /* 0x0000001200097308 */ /* 0x000ea60000001000 */
[----:B------:R-:W3:Y:S01]  /*12b0*/  SHFL.BFLY PT, R15, R14, 0x2, 0x1f ;  /* 0x0c401f000e0f7f89 */ /* 0x000ee200000e0000 */
[----:B------:R-:W-:-:S04]  /*12c0*/  @P1 FMUL R8, R8, 0.25 ;  /* 0x3e80000008081820 */ /* 0x000fc80000400000 */
[----:B------:R-:W-:Y:S01]  /*12d0*/  @!P4 FMUL R8, R8, 16777216 ;  /* 0x4b8000000808c820 */ /* 0x000fe20000400000 */
[----:B------:R-:W-:-:S03]  /*12e0*/  FSETP.NEU.AND P1, PT, R5, RZ, PT ;  /* 0x000000ff0500720b */ /* 0x000fc60003f2d000 */
[----:B--2---:R-:W-:Y:S01]  /*12f0*/  FMUL R8, R9, R8 ;  /* 0x0000000809087220 */ /* 0x004fe20000400000 */
[----:B0-----:R-:W-:-:S04]  /*1300*/  FADD R9, R5, R10 ;  /* 0x0000000a05097221 */ /* 0x001fc80000000000 */
[----:B------:R-:W-:Y:S01]  /*1310*/  FSEL R16, R8, RZ, P1 ;  /* 0x000000ff08107208 */ /* 0x000fe20000800000 */
[----:B-1----:R-:W-:Y:S01]  /*1320*/  FADD R11, -R24, R11 ;  /* 0x0000000b180b7221 */ /* 0x002fe20000000100 */
[C---:B------:R-:W-:Y:S01]  /*1330*/  FSETP.GEU.AND P3, PT, |R9|.reuse, 1.175494350822287508e-38, PT ;  /* 0x008000000900780b */ /* 0x040fe20003f6e200 */
[----:B------:R-:W-:Y:S01]  /*1340*/  FMUL R18, R9, 0.25 ;  /* 0x3e80000009127820 */ /* 0x000fe20000400000 */
[----:B---3--:R-:W-:Y:S01]  /*1350*/  FADD R15, R14, R15 ;  /* 0x0000000f0e0f7221 */ /* 0x008fe20000000000 */
[C---:B------:R-:W-:Y:S01]  /*1360*/  FMUL R14, R11.reuse, R11 ;  /* 0x0000000b0b0e7220 */ /* 0x040fe20000400000 */
[----:B------:R-:W-:Y:S01]  /*1370*/  FFMA R8, R11, R16, R24 ;  /* 0x000000100b087223 */ /* 0x000fe20000000018 */
[----:B------:R-:W-:Y:S01]  /*1380*/  FSETP.GT.AND P1, PT, |R9|, 8.50705917302346158658e+37, PT ;  /* 0x7e8000000900780b */ /* 0x000fe20003f24200 */
[----:B------:R-:W0:Y:S01]  /*1390*/  LDC.64 R24, c[0x0][0x238] ;  /* 0x00008e00ff187b82 */ /* 0x000e220000000a00 */
[----:B------:R-:W-:Y:S02]  /*13a0*/  FMUL R14, R7, R14 ;  /* 0x0000000e070e7220 */ /* 0x000fe40000400000 */
[----:B------:R-:W1:Y:S01]  /*13b0*/  SHFL.BFLY PT, R7, R8, 0x1, 0x1f ;  /* 0x0c201f0008077f89 */ /* 0x000e6200000e0000 */
[----:B------:R-:W-:Y:S01]  /*13c0*/  FSEL R18, R18, R9, P1 ;  /* 0x0000000912127208 */ /* 0x000fe20000800000 */
[----:B------:R-:W-:-:S03]  /*13d0*/  FFMA R14, R16, R14, R15 ;  /* 0x0000000e100e7223 */ /* 0x000fc6000000000f */
[----:B------:R-:W2:Y:S01]  /*13e0*/  LDC.64 R16, c[0x0][0x250] ;  /* 0x00009400ff107b82 */ /* 0x000ea20000000a00 */
[----:B------:R-:W-:Y:S01]  /*13f0*/  @!P3 FMUL R18, R18, 16777216 ;  /* 0x4b8000001212b820 */ /* 0x000fe20000400000 */
[----:B------:R-:W3:Y:S03]  /*1400*/  SHFL.BFLY PT, R11, R14, 0x1, 0x1f ;  /* 0x0c201f000e0b7f89 */ /* 0x000ee600000e0000 */
[----:B------:R4:W5:Y:S01]  /*1410*/  MUFU.RCP R15, R18 ;  /* 0x00000012000f7308 */ /* 0x0009620000001000 */
[----:B------:R-:W-:Y:S01]  /*1420*/  @P1 FMUL R10, R10, 0.25 ;  /* 0x3e8000000a0a1820 */ /* 0x000fe20000400000 */
[----:B------:R-:W-:-:S03]  /*1430*/  LOP3.LUT P1, RZ, R4, 0x7, RZ, 0xc0, !PT ;  /* 0x0000000704ff7812 */ /* 0x000fc6000782c0ff */
[----:B------:R-:W-:Y:S01]  /*1440*/  @!P3 FMUL R10, R10, 16777216 ;  /* 0x4b8000000a0ab820 */ /* 0x000fe20000400000 */
[----:B------:R-:W-:Y:S02]  /*1450*/  FSETP.NEU.AND P3, PT, R9, RZ, PT ;  /* 0x000000ff0900720b */ /* 0x000fe40003f6d000 */
[----:B------:R-:W-:Y:S01]  /*1460*/  ISETP.LT.AND P1, PT, R4, 0x8, !P1 ;  /* 0x000000080400780c */ /* 0x000fe20004f21270 */
[----:B----4-:R-:W4:Y:S01]  /*1470*/  LDC.64 R18, c[0x0][0x210] ;  /* 0x00008400ff127b82 */ /* 0x010f220000000a00 */
[----:B-1----:R-:W-:Y:S01]  /*1480*/  FADD R7, -R8, R7 ;  /* 0x0000000708077221 */ /* 0x002fe20000000100 */
[----:B-----5:R-:W-:-:S03]  /*1490*/  FMUL R15, R15, R10 ;  /* 0x0000000a0f0f7220 */ /* 0x020fc60000400000 */
[----:B------:R-:W-:Y:S02]  /*14a0*/  FMUL R4, R7, R7 ;  /* 0x0000000707047220 */ /* 0x000fe40000400000 */
[----:B------:R-:W-:Y:S01]  /*14b0*/  FSEL R15, R15, RZ, P3 ;  /* 0x000000ff0f0f7208 */ /* 0x000fe20001800000 */
[----:B---3--:R-:W-:Y:S01]  /*14c0*/  FADD R14, R14, R11 ;  /* 0x0000000b0e0e7221 */ /* 0x008fe20000000000 */
[----:B------:R-:W-:-:S03]  /*14d0*/  FMUL R4, R5, R4 ;  /* 0x0000000405047220 */ /* 0x000fc60000400000 */
[----:B------:R-:W-:Y:S01]  /*14e0*/  FFMA R7, R7, R15, R8 ;  /* 0x0000000f07077223 */ /* 0x000fe20000000008 */
[----:B------:R-:W-:Y:S01]  /*14f0*/  FFMA R15, R15, R4, R14 ;  /* 0x000000040f0f7223 */ /* 0x000fe2000000000e */
[----:B------:R-:W-:Y:S04]  /*1500*/  @P1 STS [R6+UR4+0x40], R9 ;  /* 0x0000400906001988 */ /* 0x000fe80008000804 */
[----:B------:R-:W-:Y:S04]  /*1510*/  @P1 STS [R6+UR4], R7 ;  /* 0x0000000706001988 */ /* 0x000fe80008000804 */
[----:B------:R1:W-:Y:S01]  /*1520*/  @P1 STS [R6+UR4+0x20], R15 ;  /* 0x0000200f06001988 */ /* 0x0003e20008000804 */
[----:B------:R-:W-:Y:S01]  /*1530*/  BAR.SYNC.DEFER_BLOCKING 0x0 ;  /* 0x0000000000007b1d */ /* 0x000fe20000010000 */
[----:B------:R-:W-:Y:S01]  /*1540*/  ISETP.EQ.AND P0, PT, R22, RZ, !P0 ;  /* 0x000000ff1600720c */ /* 0x000fe20004702270 */
[----:B--2---:R-:W-:Y:S01]  /*1550*/  IMAD.WIDE R16, R20, 0x4, R16 ;  /* 0x0000000414107825 */ /* 0x004fe200078e0210 */
[----:B------:R-:W-:-:S05]  /*1560*/  MOV R5, 0x3aaaaaab ;  /* 0x3aaaaaab00057802 */ /* 0x000fca0000000f00 */
[----:B-1----:R-:W1:Y:S01]  /*1570*/  LDC.64 R14, c[0x0][0x240] ;  /* 0x00009000ff0e7b82 */ /* 0x002e620000000a00 */
[----:B------:R-:W2:Y:S04]  /*1580*/  LDS R23, [UR4] ;  /* 0x00000004ff177984 */ /* 0x000ea80008000800 */
[----:B------:R-:W3:Y:S01]  /*1590*/  LDS R4, [UR4+0x20] ;  /* 0x00002004ff047984 */ /* 0x000ee20008000800 */
[----:B------:R-:W-:Y:S01]  /*15a0*/  HFMA2.MMA R6, -RZ, RZ, 0, 0 ;  /* 0x00000000ff067435 */ /* 0x000fe200000001ff */
[----:B----4-:R-:W-:Y:S01]  /*15b0*/  IMAD.WIDE R18, R20, 0x4, R18 ;  /* 0x0000000414127825 */ /* 0x010fe200078e0212 */
[----:B------:R-:W-:Y:S02]  /*15c0*/  MOV R7, RZ ;  /* 0x000000ff00077202 */ /* 0x000fe40000000f00 */
[----:B------:R-:W-:Y:S01]  /*15d0*/  CS2R R10, SRZ ;  /* 0x00000000000a7805 */ /* 0x000fe2000001ff00 */
[----:B--2---:R2:W-:Y:S01]  /*15e0*/  @P0 STG.E desc[UR6][R16.64], R23 ;  /* 0x0000001710000986 */ /* 0x0045e2000c101906 */
[----:B---3--:R-:W-:-:S04]  /*15f0*/  FFMA R8, R4, R5, 9.9999997473787516356e-06 ;  /* 0x3727c5ac04087423 */ /* 0x008fc80000000005 */
[----:B------:R3:W4:Y:S01]  /*1600*/  MUFU.RSQ R22, R8 ;  /* 0x0000000800167308 */ /* 0x0007220000001400 */
[----:B------:R-:W-:Y:S01]  /*1610*/  BAR.SYNC.DEFER_BLOCKING 0x0 ;  /* 0x0000000000007b1d */ /* 0x000fe20000010000 */
[----:B------:R-:W-:Y:S02]  /*1620*/  CS2R R4, SRZ ;  /* 0x0000000000047805 */ /* 0x000fe4000001ff00 */
[----:B---3--:R-:W-:Y:S01]  /*1630*/  CS2R R8, SRZ ;  /* 0x0000000000087805 */ /* 0x008fe2000001ff00 */
[C---:B0-----:R-:W-:Y:S01]  /*1640*/  IMAD.WIDE.U32 R24, R21.reuse, 0x4, R24 ;  /* 0x0000000415187825 */ /* 0x041fe200078e0018 */
[----:B--2---:R-:W-:Y:S01]  /*1650*/  CS2R R16, SRZ ;  /* 0x0000000000107805 */ /* 0x004fe2000001ff00 */
[----:B----4-:R0:W-:Y:S01]  /*1660*/  @P0 STG.E desc[UR6][R18.64], R22 ;  /* 0x0000001612000986 */ /* 0x0101e2000c101906 */
[----:B------:R-:W-:-:S03]  /*1670*/  ISETP.GE.U32.AND P0, PT, R21, 0x300, PT ;  /* 0x000003001500780c */ /* 0x000fc60003f06070 */
[----:B------:R2:W3:Y:S04]  /*1680*/  @P2 LDG.E.EF.128 R4, desc[UR6][R12.64] ;  /* 0x000000060c042981 */ /* 0x0004e8000c0e1d00 */
[----:B------:R4:W5:Y:S01]  /*1690*/  @P2 LDG.E.EL.128 R8, desc[UR6][R2.64] ;  /* 0x0000000602082981 */ /* 0x000962000c2e1d00 */
[----:B-1----:R-:W-:Y:S01]  /*16a0*/  IMAD.WIDE.U32 R20, R21, 0x4, R14 ;  /* 0x0000000415147825 */ /* 0x002fe200078e000e */
[----:B------:R-:W-:Y:S02]  /*16b0*/  CS2R R14, SRZ ;  /* 0x00000000000e7805 */ /* 0x000fe4000001ff00 */
[----:B0-----:R-:W-:Y:S02]  /*16c0*/  CS2R R18, SRZ ;  /* 0x0000000000127805 */ /* 0x001fe4000001ff00 */
[----:B--2---:R-:W-:-:S04]  /*16d0*/  CS2R R12, SRZ ;  /* 0x00000000000c7805 */ /* 0x004fc8000001ff00 */
[----:B------:R-:W2:Y:S01]  /*16e0*/  @!P0 LDG.E.EL.128 R16, desc[UR6][R24.64] ;  /* 0x0000000618108981 */ /* 0x000ea2000c2e1d00 */
[----:B----4-:R-:W0:Y:S03]  /*16f0*/  LDC.64 R2, c[0x0][0x258] ;  /* 0x00009600ff027b82 */ /* 0x010e260000000a00 */
[----:B------:R2:W4:Y:S01]  /*1700*/  @!P0 LDG.E.EL.128 R12, desc[UR6][R20.64] ;  /* 0x00000006140c8981 */ /* 0x000522000c2e1d00 */
[----:B0-----:R-:W-:Y:S01]  /*1710*/  IMAD.WIDE R2, R0, 0x4, R2 ;  /* 0x0000000400027825 */ /* 0x001fe200078e0202 */
[----:B---3--:R-:W-:Y:S02]  /*1720*/  SEL R26, R6, RZ, P2 ;  /* 0x000000ff061a7207 */ /* 0x008fe40001000000 */
[----:B------:R-:W-:Y:S02]  /*1730*/  SEL R4, R4, RZ, P2 ;  /* 0x000000ff04047207 */ /* 0x000fe40001000000 */
[----:B------:R-:W-:-:S02]  /*1740*/  SEL R5, R5, RZ, P2 ;  /* 0x000000ff05057207 */ /* 0x000fc40001000000 */
[----:B-----5:R-:W-:Y:S02]  /*1750*/  SEL R27, R8, RZ, P2 ;  /* 0x000000ff081b7207 */ /* 0x020fe40001000000 */
[----:B------:R-:W-:Y:S02]  /*1760*/  SEL R6, R9, RZ, P2 ;  /* 0x000000ff09067207 */ /* 0x000fe40001000000 */
[----:B------:R-:W-:Y:S02]  /*1770*/  SEL R9, R10, RZ, P2 ;  /* 0x000000ff0a097207 */ /* 0x000fe40001000000 */
[----:B------:R-:W-:Y:S02]  /*1780*/  SEL R7, R7, RZ, P2 ;  /* 0x000000ff07077207 */ /* 0x000fe40001000000 */
[----:B------:R-:W-:Y:S01]  /*1790*/  SEL R10, R11, RZ, P2 ;  /* 0x000000ff0b0a7207 */ /* 0x000fe20001000000 */
[----:B------:R-:W-:Y:S01]  /*17a0*/  FADD R4, R4, R27 ;  /* 0x0000001b04047221 */ /* 0x000fe20000000000 */
[----:B------:R-:W-:Y:S01]  /*17b0*/  FADD R6, R5, R6 ;  /* 0x0000000605067221 */ /* 0x000fe20000000000 */
[----:B------:R-:W-:-:S02]  /*17c0*/  FADD R8, R26, R9 ;  /* 0x000000091a087221 */ /* 0x000fc40000000000 */
[----:B------:R-:W-:Y:S01]  /*17d0*/  FADD R10, R7, R10 ;  /* 0x0000000a070a7221 */ /* 0x000fe20000000000 */
[C---:B------:R-:W-:Y:S01]  /*17e0*/  FADD R5, -R23.reuse, R4 ;  /* 0x0000000417057221 */ /* 0x040fe20000000100 */
[C---:B------:R-:W-:Y:S01]  /*17f0*/  FADD R7, -R23.reuse, R6 ;  /* 0x0000000617077221 */ /* 0x040fe20000000100 */
[C---:B------:R-:W-:Y:S01]  /*1800*/  FADD R9, -R23.reuse, R8 ;  /* 0x0000000817097221 */ /* 0x040fe20000000100 */
[----:B------:R-:W-:Y:S01]  /*1810*/  FADD R23, -R23, R10 ;  /* 0x0000000a17177221 */ /* 0x000fe20000000100 */
[C---:B------:R-:W-:Y:S01]  /*1820*/  FMUL R11, R22.reuse, R5 ;  /* 0x00000005160b7220 */ /* 0x040fe20000400000 */
[----:B------:R-:W-:Y:S01]  /*1830*/  FMUL R8, R22, R7 ;  /* 0x0000000716087220 */ /* 0x000fe20000400000 */
[----:B--2---:R-:W-:Y:S01]  /*1840*/  SEL R21, R16, RZ, !P0 ;  /* 0x000000ff10157207 */ /* 0x004fe20004000000 */
[C---:B------:R-:W-:Y:S01]  /*1850*/  FMUL R9, R22.reuse, R9 ;  /* 0x0000000916097220 */ /* 0x040fe20000400000 */
[----:B------:R-:W-:Y:S01]  /*1860*/  SEL R10, R17, RZ, !P0 ;  /* 0x000000ff110a7207 */ /* 0x000fe20004000000 */
[----:B------:R-:W-:Y:S01]  /*1870*/  FMUL R22, R22, R23 ;  /* 0x0000001716167220 */ /* 0x000fe20000400000 */
[----:B------:R-:W-:-:S02]  /*1880*/  SEL R17, R18, RZ, !P0 ;  /* 0x000000ff12117207 */ /* 0x000fc40004000000 */
[----:B------:R-:W-:Y:S02]  /*1890*/  SEL R16, R19, RZ, !P0 ;  /* 0x000000ff13107207 */ /* 0x000fe40004000000 */
[----:B----4-:R-:W-:Y:S02]  /*18a0*/  SEL R4, R12, RZ, !P0 ;  /* 0x000000ff0c047207 */ /* 0x010fe40004000000 */
[----:B------:R-:W-:Y:S02]  /*18b0*/  SEL R5, R13, RZ, !P0 ;  /* 0x000000ff0d057207 */ /* 0x000fe40004000000 */
[----:B------:R-:W-:Y:S02]  /*18c0*/  SEL R6, R14, RZ, !P0 ;  /* 0x000000ff0e067207 */ /* 0x000fe40004000000 */
[----:B------:R-:W-:Y:S01]  /*18d0*/  SEL R7, R15, RZ, !P0 ;  /* 0x000000ff0f077207 */ /* 0x000fe20004000000 */
[----:B------:R-:W-:Y:S01]  /*18e0*/  FFMA R4, R21, R11, R4 ;  /* 0x0000000b15047223 */ /* 0x000fe20000000004 */
[----:B------:R-:W-:Y:S01]  /*18f0*/  FFMA R5, R10, R8, R5 ;  /* 0x000000080a057223 */ /* 0x000fe20000000005 */
[----:B------:R-:W-:-:S02]  /*1900*/  FFMA R6, R17, R9, R6 ;  /* 0x0000000911067223 */ /* 0x000fc40000000006 */
[----:B------:R-:W-:Y:S01]  /*1910*/  FFMA R7, R16, R22, R7 ;  /* 0x0000001610077223 */ /* 0x000fe20000000007 */
[----:B------:R-:W-:Y:S06]  /*1920*/  @!P2 EXIT ;  /* 0x000000000000a94d */ /* 0x000fec0003800000 */
[----:B------:R-:W-:Y:S01]  /*1930*/  STG.E.128 desc[UR6][R2.64], R4 ;  /* 0x0000000402007986 */ /* 0x000fe2000c101d06 */
[----:B------:R-:W-:Y:S05]  /*1940*/  EXIT ;  /* 0x000000000000794d */ /* 0x000fea0003800000 */
.L_x_0:
[----:B------:R-:W-:-:S00]  /*1950*/  BRA `(.L_x_0) ;  /* 0xfffffffc00fc7947 */ /* 0x000fc0000383ffff */
[----:B------:R-:W-:-:S00]  /*1960*/  NOP ;  /* 0x0000000000007918 */ /* 0x000fc00000000000 */
        /* <DEDUP_REMOVED lines=9> */
.L_x_1:


//--------------------- .nv.global.init           --------------------------
	.section	.nv.global.init,"aw",@progbits
.nv.global.init:
	.type		_$_str,@object
	.size		_$_str,(.L_0 - _$_str)
_$_str:
        /*0000*/ 	.byte	0x5f, 0x5f, 0x43, 0x55, 0x44, 0x41, 0x5f, 0x46, 0x54, 0x5a, 0x00
.L_0:


//--------------------- .nv.shared.triton_red_fused_add_cat_native_layer_norm_6 --------------------------
	.section	.nv.shared.triton_red_fused_add_cat_native_layer_norm_6,"aw",@nobits
	.sectionflags	@""
	.align	16
	.zero		1024


//--------------------- .nv.constant0.triton_red_fused_add_cat_native_layer_norm_6 --------------------------
	.section	.nv.constant0.triton_red_fused_add_cat_native_layer_norm_6,"a",@progbits
	.sectionflags	@""
	.align	4
.nv.constant0.triton_red_fused_add_cat_native_layer_norm_6:
	.zero		616
